//
// Generated by NVIDIA NVVM Compiler
//
// Compiler Build ID: CL-36424714
// Cuda compilation tools, release 13.0, V13.0.88
// Based on NVVM 20.0.0
//

.version 9.0
.target sm_100
.address_size 64

	// .globl	_Z18rsa_encrypt_kernelPhPyiyy

.visible .entry _Z18rsa_encrypt_kernelPhPyiyy(
	.param .u64 .ptr .align 1 _Z18rsa_encrypt_kernelPhPyiyy_param_0,
	.param .u64 .ptr .align 1 _Z18rsa_encrypt_kernelPhPyiyy_param_1,
	.param .u32 _Z18rsa_encrypt_kernelPhPyiyy_param_2,
	.param .u64 _Z18rsa_encrypt_kernelPhPyiyy_param_3,
	.param .u64 _Z18rsa_encrypt_kernelPhPyiyy_param_4
)
{
	.reg .pred 	%p<8>;
	.reg .b32 	%r<12>;
	.reg .b64 	%rd<38>;

	ld.param.u64 	%rd16, [_Z18rsa_encrypt_kernelPhPyiyy_param_0];
	ld.param.u64 	%rd17, [_Z18rsa_encrypt_kernelPhPyiyy_param_1];
	ld.param.u32 	%r2, [_Z18rsa_encrypt_kernelPhPyiyy_param_2];
	ld.param.u64 	%rd34, [_Z18rsa_encrypt_kernelPhPyiyy_param_3];
	ld.param.u64 	%rd19, [_Z18rsa_encrypt_kernelPhPyiyy_param_4];
	mov.u32 	%r3, %ctaid.x;
	mov.u32 	%r4, %ntid.x;
	mov.u32 	%r5, %tid.x;
	mad.lo.s32 	%r1, %r3, %r4, %r5;
	setp.ge.s32 	%p1, %r1, %r2;
	@%p1 bra 	$L__BB0_12;
	cvta.to.global.u64 	%rd1, %rd16;
	setp.eq.s64 	%p2, %rd34, 0;
	mov.b64 	%rd36, 1;
	@%p2 bra 	$L__BB0_11;
	cvt.s64.s32 	%rd22, %r1;
	add.s64 	%rd23, %rd1, %rd22;
	ld.global.u8 	%rd32, [%rd23];
	mov.b64 	%rd36, 1;
	cvt.u32.u64 	%r6, %rd19;
$L__BB0_3:
	mov.u64 	%rd5, %rd34;
	or.b64  	%rd24, %rd32, %rd19;
	and.b64  	%rd25, %rd24, -4294967296;
	setp.ne.s64 	%p3, %rd25, 0;
	@%p3 bra 	$L__BB0_5;
	cvt.u32.u64 	%r7, %rd32;
	rem.u32 	%r8, %r7, %r6;
	cvt.u64.u32 	%rd35, %r8;
	bra.uni 	$L__BB0_6;
$L__BB0_5:
	rem.u64 	%rd35, %rd32, %rd19;
$L__BB0_6:
	and.b64  	%rd26, %rd5, 1;
	setp.eq.b64 	%p4, %rd26, 1;
	not.pred 	%p5, %p4;
	@%p5 bra 	$L__BB0_10;
	mul.lo.s64 	%rd9, %rd35, %rd36;
	or.b64  	%rd27, %rd9, %rd19;
	and.b64  	%rd28, %rd27, -4294967296;
	setp.ne.s64 	%p6, %rd28, 0;
	@%p6 bra 	$L__BB0_9;
	cvt.u32.u64 	%r10, %rd9;
	rem.u32 	%r11, %r10, %r6;
	cvt.u64.u32 	%rd36, %r11;
	bra.uni 	$L__BB0_10;
$L__BB0_9:
	rem.u64 	%rd36, %rd9, %rd19;
$L__BB0_10:
	shr.u64 	%rd34, %rd5, 1;
	mul.lo.s64 	%rd32, %rd35, %rd35;
	setp.gt.u64 	%p7, %rd5, 1;
	@%p7 bra 	$L__BB0_3;
$L__BB0_11:
	cvta.to.global.u64 	%rd29, %rd17;
	mul.wide.s32 	%rd30, %r1, 8;
	add.s64 	%rd31, %rd29, %rd30;
	st.global.u64 	[%rd31], %rd36;
$L__BB0_12:
	ret;

}
	// .globl	_Z18rsa_decrypt_kernelPyPhiyy
.visible .entry _Z18rsa_decrypt_kernelPyPhiyy(
	.param .u64 .ptr .align 1 _Z18rsa_decrypt_kernelPyPhiyy_param_0,
	.param .u64 .ptr .align 1 _Z18rsa_decrypt_kernelPyPhiyy_param_1,
	.param .u32 _Z18rsa_decrypt_kernelPyPhiyy_param_2,
	.param .u64 _Z18rsa_decrypt_kernelPyPhiyy_param_3,
	.param .u64 _Z18rsa_decrypt_kernelPyPhiyy_param_4
)
{
	.reg .pred 	%p<8>;
	.reg .b16 	%rs<5>;
	.reg .b32 	%r<12>;
	.reg .b64 	%rd<35>;

	ld.param.u64 	%rd15, [_Z18rsa_decrypt_kernelPyPhiyy_param_0];
	ld.param.u64 	%rd16, [_Z18rsa_decrypt_kernelPyPhiyy_param_1];
	ld.param.u32 	%r2, [_Z18rsa_decrypt_kernelPyPhiyy_param_2];
	ld.param.u64 	%rd32, [_Z18rsa_decrypt_kernelPyPhiyy_param_3];
	ld.param.u64 	%rd18, [_Z18rsa_decrypt_kernelPyPhiyy_param_4];
	mov.u32 	%r3, %ctaid.x;
	mov.u32 	%r4, %ntid.x;
	mov.u32 	%r5, %tid.x;
	mad.lo.s32 	%r1, %r3, %r4, %r5;
	setp.ge.s32 	%p1, %r1, %r2;
	@%p1 bra 	$L__BB1_13;
	cvta.to.global.u64 	%rd19, %rd15;
	mul.wide.s32 	%rd20, %r1, 8;
	add.s64 	%rd1, %rd19, %rd20;
	setp.eq.s64 	%p2, %rd32, 0;
	mov.b16 	%rs4, 1;
	@%p2 bra 	$L__BB1_12;
	ld.global.u64 	%rd30, [%rd1];
	mov.b64 	%rd34, 1;
	cvt.u32.u64 	%r6, %rd18;
$L__BB1_3:
	mov.u64 	%rd5, %rd32;
	or.b64  	%rd22, %rd30, %rd18;
	and.b64  	%rd23, %rd22, -4294967296;
	setp.ne.s64 	%p3, %rd23, 0;
	@%p3 bra 	$L__BB1_5;
	cvt.u32.u64 	%r7, %rd30;
	rem.u32 	%r8, %r7, %r6;
	cvt.u64.u32 	%rd33, %r8;
	bra.uni 	$L__BB1_6;
$L__BB1_5:
	rem.u64 	%rd33, %rd30, %rd18;
$L__BB1_6:
	and.b64  	%rd24, %rd5, 1;
	setp.eq.b64 	%p4, %rd24, 1;
	not.pred 	%p5, %p4;
	@%p5 bra 	$L__BB1_10;
	mul.lo.s64 	%rd9, %rd33, %rd34;
	or.b64  	%rd25, %rd9, %rd18;
	and.b64  	%rd26, %rd25, -4294967296;
	setp.ne.s64 	%p6, %rd26, 0;
	@%p6 bra 	$L__BB1_9;
	cvt.u32.u64 	%r10, %rd9;
	rem.u32 	%r11, %r10, %r6;
	cvt.u64.u32 	%rd34, %r11;
	bra.uni 	$L__BB1_10;
$L__BB1_9:
	rem.u64 	%rd34, %rd9, %rd18;
$L__BB1_10:
	shr.u64 	%rd32, %rd5, 1;
	mul.lo.s64 	%rd30, %rd33, %rd33;
	setp.gt.u64 	%p7, %rd5, 1;
	@%p7 bra 	$L__BB1_3;
	cvt.u16.u64 	%rs4, %rd34;
$L__BB1_12:
	cvt.s64.s32 	%rd27, %r1;
	cvta.to.global.u64 	%rd28, %rd16;
	add.s64 	%rd29, %rd28, %rd27;
	st.global.u8 	[%rd29], %rs4;
$L__BB1_13:
	ret;

}


// ===== COMPILED SASS (sm_100) =====

	.target	sm_100

	.elftype	@"ET_EXEC"


//--------------------- .note.nv.tkinfo           --------------------------
	.section	.note.nv.tkinfo,"",@"SHT_NOTE"
	.sectionflags	@"SHF_NOTE_NV_TKINFO"
	.tkinfo
        /*0018*/ 	.word	0x00000002
        /*0030*/ 	.string	""
        /*0030*/ 	.string	"ptxas"
        /*0030*/ 	.string	"Cuda compilation tools, release 13.0, V13.0.88"
        /*0030*/ 	.string	"Build cuda_13.0.r13.0/compiler.36424714_0"
        /*0030*/ 	.string	"-arch sm_100 -m 64 "



//--------------------- .note.nv.cuinfo           --------------------------
	.section	.note.nv.cuinfo,"",@"SHT_NOTE"
	.sectionflags	@"SHF_NOTE_NV_CUINFO"
        /*0018*/ 	.short	0x0002
        /*001a*/ 	.short	0x0064
        /*001c*/ 	.short	0x0082
	.zero		2


//--------------------- .nv.info                  --------------------------
	.section	.nv.info,"",@"SHT_CUDA_INFO"
	.align	4


	//----- nvinfo : EIATTR_REGCOUNT
	.align		4
        /*0000*/ 	.byte	0x04, 0x2f
        /*0002*/ 	.short	(.L_1 - .L_0)
	.align		4
.L_0:
        /*0004*/ 	.word	index@(_Z18rsa_encrypt_kernelPhPyiyy)
        /*0008*/ 	.word	0x00000016


	//----- nvinfo : EIATTR_FRAME_SIZE
	.align		4
.L_1:
        /*000c*/ 	.byte	0x04, 0x11
        /*000e*/ 	.short	(.L_3 - .L_2)
	.align		4
.L_2:
        /*0010*/ 	.word	index@($__internal_1_$__cuda_sm20_rem_u64)
        /*0014*/ 	.word	0x00000000


	//----- nvinfo : EIATTR_FRAME_SIZE
	.align		4
.L_3:
        /*0018*/ 	.byte	0x04, 0x11
        /*001a*/ 	.short	(.L_5 - .L_4)
	.align		4
.L_4:
        /*001c*/ 	.word	index@(_Z18rsa_encrypt_kernelPhPyiyy)
        /*0020*/ 	.word	0x00000000


	//----- nvinfo : EIATTR_REGCOUNT
	.align		4
.L_5:
        /*0024*/ 	.byte	0x04, 0x2f
        /*0026*/ 	.short	(.L_7 - .L_6)
	.align		4
.L_6:
        /*0028*/ 	.word	index@(_Z18rsa_decrypt_kernelPyPhiyy)
        /*002c*/ 	.word	0x00000016


	//----- nvinfo : EIATTR_FRAME_SIZE
	.align		4
.L_7:
        /*0030*/ 	.byte	0x04, 0x11
        /*0032*/ 	.short	(.L_9 - .L_8)
	.align		4
.L_8:
        /*0034*/ 	.word	index@($__internal_0_$__cuda_sm20_rem_u64)
        /*0038*/ 	.word	0x00000000


	//----- nvinfo : EIATTR_FRAME_SIZE
	.align		4
.L_9:
        /*003c*/ 	.byte	0x04, 0x11
        /*003e*/ 	.short	(.L_11 - .L_10)
	.align		4
.L_10:
        /*0040*/ 	.word	index@(_Z18rsa_decrypt_kernelPyPhiyy)
        /*0044*/ 	.word	0x00000000


	//----- nvinfo : EIATTR_MIN_STACK_SIZE
	.align		4
.L_11:
        /*0048*/ 	.byte	0x04, 0x12
        /*004a*/ 	.short	(.L_13 - .L_12)
	.align		4
.L_12:
        /*004c*/ 	.word	index@(_Z18rsa_decrypt_kernelPyPhiyy)
        /*0050*/ 	.word	0x00000000


	//----- nvinfo : EIATTR_MIN_STACK_SIZE
	.align		4
.L_13:
        /*0054*/ 	.byte	0x04, 0x12
        /*0056*/ 	.short	(.L_15 - .L_14)
	.align		4
.L_14:
        /*0058*/ 	.word	index@(_Z18rsa_encrypt_kernelPhPyiyy)
        /*005c*/ 	.word	0x00000000
.L_15:


//--------------------- .nv.compat                --------------------------
	.section	.nv.compat,"",@"SHT_CUDA_COMPAT_INFO"
	.align	4
        /*0000*/ 	.byte	0x02, 0x09, 0x00, 0x00, 0x02, 0x02, 0x01, 0x00, 0x02, 0x05, 0x05, 0x00, 0x03, 0x07, 0x01, 0x01
        /*0010*/ 	.byte	0x02, 0x03, 0x00, 0x00, 0x02, 0x06, 0x01, 0x00, 0x04, 0x0b, 0x08, 0x00, 0x09, 0x00, 0x00, 0x00
        /*0020*/ 	.byte	0x00, 0x00, 0x00, 0x00


//--------------------- .nv.info._Z18rsa_decrypt_kernelPyPhiyy --------------------------
	.section	.nv.info._Z18rsa_decrypt_kernelPyPhiyy,"",@"SHT_CUDA_INFO"
	.sectionflags	@""
	.align	4


	//----- nvinfo : EIATTR_CUDA_API_VERSION
	.align		4
        /*0000*/ 	.byte	0x04, 0x37
        /*0002*/ 	.short	(.L_17 - .L_16)
.L_16:
        /*0004*/ 	.word	0x00000082


	//----- nvinfo : EIATTR_KPARAM_INFO
	.align		4
.L_17:
        /*0008*/ 	.byte	0x04, 0x17
        /*000a*/ 	.short	(.L_19 - .L_18)
.L_18:
        /*000c*/ 	.word	0x00000000
        /*0010*/ 	.short	0x0004
        /*0012*/ 	.short	0x0020
        /*0014*/ 	.byte	0x00, 0xf0, 0x21, 0x00


	//----- nvinfo : EIATTR_KPARAM_INFO
	.align		4
.L_19:
        /*0018*/ 	.byte	0x04, 0x17
        /*001a*/ 	.short	(.L_21 - .L_20)
.L_20:
        /*001c*/ 	.word	0x00000000
        /*0020*/ 	.short	0x0003
        /*0022*/ 	.short	0x0018
        /*0024*/ 	.byte	0x00, 0xf0, 0x21, 0x00


	//----- nvinfo : EIATTR_KPARAM_INFO
	.align		4
.L_21:
        /*0028*/ 	.byte	0x04, 0x17
        /*002a*/ 	.short	(.L_23 - .L_22)
.L_22:
        /*002c*/ 	.word	0x00000000
        /*0030*/ 	.short	0x0002
        /*0032*/ 	.short	0x0010
        /*0034*/ 	.byte	0x00, 0xf0, 0x11, 0x00


	//----- nvinfo : EIATTR_KPARAM_INFO
	.align		4
.L_23:
        /*0038*/ 	.byte	0x04, 0x17
        /*003a*/ 	.short	(.L_25 - .L_24)
.L_24:
        /*003c*/ 	.word	0x00000000
        /*0040*/ 	.short	0x0001
        /*0042*/ 	.short	0x0008
        /*0044*/ 	.byte	0x00, 0xf5, 0x21, 0x00


	//----- nvinfo : EIATTR_KPARAM_INFO
	.align		4
.L_25:
        /*0048*/ 	.byte	0x04, 0x17
        /*004a*/ 	.short	(.L_27 - .L_26)
.L_26:
        /*004c*/ 	.word	0x00000000
        /*0050*/ 	.short	0x0000
        /*0052*/ 	.short	0x0000
        /*0054*/ 	.byte	0x00, 0xf5, 0x21, 0x00


	//----- nvinfo : EIATTR_SPARSE_MMA_MASK
	.align		4
.L_27:
        /*0058*/ 	.byte	0x03, 0x50
        /*005a*/ 	.short	0x0000


	//----- nvinfo : EIATTR_MAXREG_COUNT
	.align		4
        /*005c*/ 	.byte	0x03, 0x1b
        /*005e*/ 	.short	0x00ff


	//----- nvinfo : EIATTR_MERCURY_ISA_VERSION
	.align		4
        /*0060*/ 	.byte	0x03, 0x5f
        /*0062*/ 	.short	0x0101


	//----- nvinfo : EIATTR_VRC_CTA_INIT_COUNT
	.align		4
        /*0064*/ 	.byte	0x02, 0x4a
	.zero		1
	.zero		1


	//----- nvinfo : EIATTR_EXIT_INSTR_OFFSETS
	.align		4
        /*0068*/ 	.byte	0x04, 0x1c
        /*006a*/ 	.short	(.L_29 - .L_28)


	//   ....[0]....
.L_28:
        /*006c*/ 	.word	0x00000080


	//   ....[1]....
        /*0070*/ 	.word	0x00000690


	//----- nvinfo : EIATTR_CRS_STACK_SIZE
	.align		4
.L_29:
        /*0074*/ 	.byte	0x04, 0x1e
        /*0076*/ 	.short	(.L_31 - .L_30)
.L_30:
        /*0078*/ 	.word	0x00000000


	//----- nvinfo : EIATTR_CBANK_PARAM_SIZE
	.align		4
.L_31:
        /*007c*/ 	.byte	0x03, 0x19
        /*007e*/ 	.short	0x0028


	//----- nvinfo : EIATTR_PARAM_CBANK
	.align		4
        /*0080*/ 	.byte	0x04, 0x0a
        /*0082*/ 	.short	(.L_33 - .L_32)
	.align		4
.L_32:
        /*0084*/ 	.word	index@(.nv.constant0._Z18rsa_decrypt_kernelPyPhiyy)
        /*0088*/ 	.short	0x0380
        /*008a*/ 	.short	0x0028


	//----- nvinfo : EIATTR_SW_WAR
	.align		4
.L_33:
        /*008c*/ 	.byte	0x04, 0x36
        /*008e*/ 	.short	(.L_35 - .L_34)
.L_34:
        /*0090*/ 	.word	0x00000008
.L_35:


//--------------------- .nv.info._Z18rsa_encrypt_kernelPhPyiyy --------------------------
	.section	.nv.info._Z18rsa_encrypt_kernelPhPyiyy,"",@"SHT_CUDA_INFO"
	.sectionflags	@""
	.align	4


	//----- nvinfo : EIATTR_CUDA_API_VERSION
	.align		4
        /*0000*/ 	.byte	0x04, 0x37
        /*0002*/ 	.short	(.L_37 - .L_36)
.L_36:
        /*0004*/ 	.word	0x00000082


	//----- nvinfo : EIATTR_KPARAM_INFO
	.align		4
.L_37:
        /*0008*/ 	.byte	0x04, 0x17
        /*000a*/ 	.short	(.L_39 - .L_38)
.L_38:
        /*000c*/ 	.word	0x00000000
        /*0010*/ 	.short	0x0004
        /*0012*/ 	.short	0x0020
        /*0014*/ 	.byte	0x00, 0xf0, 0x21, 0x00


	//----- nvinfo : EIATTR_KPARAM_INFO
	.align		4
.L_39:
        /*0018*/ 	.byte	0x04, 0x17
        /*001a*/ 	.short	(.L_41 - .L_40)
.L_40:
        /*001c*/ 	.word	0x00000000
        /*0020*/ 	.short	0x0003
        /*0022*/ 	.short	0x0018
        /*0024*/ 	.byte	0x00, 0xf0, 0x21, 0x00


	//----- nvinfo : EIATTR_KPARAM_INFO
	.align		4
.L_41:
        /*0028*/ 	.byte	0x04, 0x17
        /*002a*/ 	.short	(.L_43 - .L_42)
.L_42:
        /*002c*/ 	.word	0x00000000
        /*0030*/ 	.short	0x0002
        /*0032*/ 	.short	0x0010
        /*0034*/ 	.byte	0x00, 0xf0, 0x11, 0x00


	//----- nvinfo : EIATTR_KPARAM_INFO
	.align		4
.L_43:
        /*0038*/ 	.byte	0x04, 0x17
        /*003a*/ 	.short	(.L_45 - .L_44)
.L_44:
        /*003c*/ 	.word	0x00000000
        /*0040*/ 	.short	0x0001
        /*0042*/ 	.short	0x0008
        /*0044*/ 	.byte	0x00, 0xf5, 0x21, 0x00


	//----- nvinfo : EIATTR_KPARAM_INFO
	.align		4
.L_45:
        /*0048*/ 	.byte	0x04, 0x17
        /*004a*/ 	.short	(.L_47 - .L_46)
.L_46:
        /*004c*/ 	.word	0x00000000
        /*0050*/ 	.short	0x0000
        /*0052*/ 	.short	0x0000
        /*0054*/ 	.byte	0x00, 0xf5, 0x21, 0x00


	//----- nvinfo : EIATTR_SPARSE_MMA_MASK
	.align		4
.L_47:
        /*0058*/ 	.byte	0x03, 0x50
        /*005a*/ 	.short	0x0000


	//----- nvinfo : EIATTR_MAXREG_COUNT
	.align		4
        /*005c*/ 	.byte	0x03, 0x1b
        /*005e*/ 	.short	0x00ff


	//----- nvinfo : EIATTR_MERCURY_ISA_VERSION
	.align		4
        /*0060*/ 	.byte	0x03, 0x5f
        /*0062*/ 	.short	0x0101


	//----- nvinfo : EIATTR_VRC_CTA_INIT_COUNT
	.align		4
        /*0064*/ 	.byte	0x02, 0x4a
	.zero		1
	.zero		1


	//----- nvinfo : EIATTR_EXIT_INSTR_OFFSETS
	.align		4
        /*0068*/ 	.byte	0x04, 0x1c
        /*006a*/ 	.short	(.L_49 - .L_48)


	//   ....[0]....
.L_48:
        /*006c*/ 	.word	0x00000080


	//   ....[1]....
        /*0070*/ 	.word	0x000006c0


	//----- nvinfo : EIATTR_CRS_STACK_SIZE
	.align		4
.L_49:
        /*0074*/ 	.byte	0x04, 0x1e
        /*0076*/ 	.short	(.L_51 - .L_50)
.L_50:
        /*0078*/ 	.word	0x00000000


	//----- nvinfo : EIATTR_CBANK_PARAM_SIZE
	.align		4
.L_51:
        /*007c*/ 	.byte	0x03, 0x19
        /*007e*/ 	.short	0x0028


	//----- nvinfo : EIATTR_PARAM_CBANK
	.align		4
        /*0080*/ 	.byte	0x04, 0x0a
        /*0082*/ 	.short	(.L_53 - .L_52)
	.align		4
.L_52:
        /*0084*/ 	.word	index@(.nv.constant0._Z18rsa_encrypt_kernelPhPyiyy)
        /*0088*/ 	.short	0x0380
        /*008a*/ 	.short	0x0028


	//----- nvinfo : EIATTR_SW_WAR
	.align		4
.L_53:
        /*008c*/ 	.byte	0x04, 0x36
        /*008e*/ 	.short	(.L_55 - .L_54)
.L_54:
        /*0090*/ 	.word	0x00000008
.L_55:


//--------------------- .nv.callgraph             --------------------------
	.section	.nv.callgraph,"",@"SHT_CUDA_CALLGRAPH"
	.align	4
	.sectionentsize	8
	.align		4
        /*0000*/ 	.word	0x00000000
	.align		4
        /*0004*/ 	.word	0xffffffff
	.align		4
        /*0008*/ 	.word	0x00000000
	.align		4
        /*000c*/ 	.word	0xfffffffe
	.align		4
        /*0010*/ 	.word	0x00000000
	.align		4
        /*0014*/ 	.word	0xfffffffd
	.align		4
        /*0018*/ 	.word	0x00000000
	.align		4
        /*001c*/ 	.word	0xfffffffc


//--------------------- .text._Z18rsa_decrypt_kernelPyPhiyy --------------------------
	.section	.text._Z18rsa_decrypt_kernelPyPhiyy,"ax",@progbits
	.align	128
        .global         _Z18rsa_decrypt_kernelPyPhiyy
        .type           _Z18rsa_decrypt_kernelPyPhiyy,@function
        .size           _Z18rsa_decrypt_kernelPyPhiyy,(.L_x_18 - _Z18rsa_decrypt_kernelPyPhiyy)
        .other          _Z18rsa_decrypt_kernelPyPhiyy,@"STO_CUDA_ENTRY STV_DEFAULT"
_Z18rsa_decrypt_kernelPyPhiyy:
.text._Z18rsa_decrypt_kernelPyPhiyy:
[----:B------:R-:W-:Y:S01]  /*0000*/  LDC R1, c[0x0][0x37c] ;  /* 0x0000df00ff017b82 */ /* 0x000fe20000000800 */
[----:B------:R-:W0:Y:S07]  /*0010*/  S2R R3, SR_TID.X ;  /* 0x0000000000037919 */ /* 0x000e2e0000002100 */
[----:B------:R-:W0:Y:S01]  /*0020*/  S2UR UR4, SR_CTAID.X ;  /* 0x00000000000479c3 */ /* 0x000e220000002500 */
[----:B------:R-:W1:Y:S01]  /*0030*/  LDCU UR5, c[0x0][0x390] ;  /* 0x00007200ff0577ac */ /* 0x000e620008000800 */
[----:B------:R-:W2:Y:S06]  /*0040*/  LDCU.64 UR6, c[0x0][0x398] ;  /* 0x00007300ff0677ac */ /* 0x000eac0008000a00 */
[----:B------:R-:W0:Y:S02]  /*0050*/  LDC R0, c[0x0][0x360] ;  /* 0x0000d800ff007b82 */ /* 0x000e240000000800 */
[----:B0-----:R-:W-:-:S05]  /*0060*/  IMAD R0, R0, UR4, R3 ;  /* 0x0000000400007c24 */ /* 0x001fca000f8e0203 */
[----:B-1----:R-:W-:-:S13]  /*0070*/  ISETP.GE.AND P0, PT, R0, UR5, PT ;  /* 0x0000000500007c0c */ /* 0x002fda000bf06270 */
[----:B--2---:R-:W-:Y:S05]  /*0080*/  @P0 EXIT ;  /* 0x000000000000094d */ /* 0x004fea0003800000 */
[----:B------:R-:W0:Y:S01]  /*0090*/  LDCU.64 UR4, c[0x0][0x398] ;  /* 0x00007300ff0477ac */ /* 0x000e220008000a00 */
[----:B------:R-:W-:Y:S01]  /*00a0*/  IMAD.MOV.U32 R4, RZ, RZ, 0x1 ;  /* 0x00000001ff047424 */ /* 0x000fe200078e00ff */
[----:B------:R-:W1:Y:S01]  /*00b0*/  LDCU.64 UR8, c[0x0][0x358] ;  /* 0x00006b00ff0877ac */ /* 0x000e620008000a00 */
[----:B0-----:R-:W-:-:S04]  /*00c0*/  UISETP.NE.U32.AND UP0, UPT, UR4, URZ, UPT ;  /* 0x000000ff0400728c */ /* 0x001fc8000bf05070 */
[----:B------:R-:W-:-:S09]  /*00d0*/  UISETP.NE.AND.EX UP0, UPT, UR5, URZ, UPT, UP0 ;  /* 0x000000ff0500728c */ /* 0x000fd2000bf05300 */
[----:B-1----:R-:W-:Y:S05]  /*00e0*/  BRA.U !UP0, `(.L_x_0) ;  /* 0x0000000508587547 */ /* 0x002fea000b800000 */
[----:B------:R-:W0:Y:S01]  /*00f0*/  LDC.64 R6, c[0x0][0x380] ;  /* 0x0000e000ff067b82 */ /* 0x000e220000000a00 */
[----:B------:R-:W1:Y:S01]  /*0100*/  LDCU UR11, c[0x0][0x3a4] ;  /* 0x00007480ff0b77ac */ /* 0x000e620008000800 */
[----:B------:R-:W2:Y:S01]  /*0110*/  LDCU UR12, c[0x0][0x3a0] ;  /* 0x00007400ff0c77ac */ /* 0x000ea20008000800 */
[----:B0-----:R-:W-:-:S06]  /*0120*/  IMAD.WIDE R6, R0, 0x8, R6 ;  /* 0x0000000800067825 */ /* 0x001fcc00078e0206 */
[----:B------:R-:W5:Y:S01]  /*0130*/  LDG.E.64 R6, desc[UR8][R6.64] ;  /* 0x0000000806067981 */ /* 0x000f62000c1e1b00 */
[----:B------:R-:W-:Y:S02]  /*0140*/  HFMA2 R3, -RZ, RZ, 0, 0 ;  /* 0x00000000ff037431 */ /* 0x000fe400000001ff */
[----:B-12---:R-:W-:-:S07]  /*0150*/  IMAD.MOV.U32 R2, RZ, RZ, 0x1 ;  /* 0x00000001ff027424 */ /* 0x006fce00078e00ff */
.L_x_7:
[----:B-----5:R-:W-:Y:S01]  /*0160*/  LOP3.LUT R4, R7, UR11, RZ, 0xfc, !PT ;  /* 0x0000000b07047c12 */ /* 0x020fe2000f8efcff */
[----:B------:R-:W0:Y:S01]  /*0170*/  LDCU.64 UR4, c[0x0][0x3a0] ;  /* 0x00007400ff0477ac */ /* 0x000e220008000a00 */
[----:B------:R-:W-:Y:S02]  /*0180*/  BSSY.RECONVERGENT B0, `(.L_x_1) ;  /* 0x000001b000007945 */ /* 0x000fe40003800200 */
[----:B------:R-:W-:-:S13]  /*0190*/  ISETP.NE.U32.AND P0, PT, R4, RZ, PT ;  /* 0x000000ff0400720c */ /* 0x000fda0003f05070 */
[----:B------:R-:W-:Y:S05]  /*01a0*/  @P0 BRA `(.L_x_2) ;  /* 0x0000000000500947 */ /* 0x000fea0003800000 */
[----:B------:R-:W1:Y:S01]  /*01b0*/  I2F.U32.RP R7, UR12 ;  /* 0x0000000c00077d06 */ /* 0x000e620008209000 */
[----:B------:R-:W-:-:S07]  /*01c0*/  ISETP.NE.U32.AND P1, PT, RZ, UR12, PT ;  /* 0x0000000cff007c0c */ /* 0x000fce000bf25070 */
[----:B-1----:R-:W1:Y:S02]  /*01d0*/  MUFU.RCP R7, R7 ;  /* 0x0000000700077308 */ /* 0x002e640000001000 */
[----:B-1----:R-:W-:-:S06]  /*01e0*/  VIADD R4, R7, 0xffffffe ;  /* 0x0ffffffe07047836 */ /* 0x002fcc0000000000 */
[----:B------:R1:W2:Y:S02]  /*01f0*/  F2I.FTZ.U32.TRUNC.NTZ R5, R4 ;  /* 0x0000000400057305 */ /* 0x0002a4000021f000 */
[----:B-1----:R-:W-:Y:S01]  /*0200*/  IMAD.MOV.U32 R4, RZ, RZ, RZ ;  /* 0x000000ffff047224 */ /* 0x002fe200078e00ff */
[----:B--2---:R-:W-:-:S05]  /*0210*/  IADD3 R9, PT, PT, RZ, -R5, RZ ;  /* 0x80000005ff097210 */ /* 0x004fca0007ffe0ff */
[----:B------:R-:W-:-:S04]  /*0220*/  IMAD R9, R9, UR12, RZ ;  /* 0x0000000c09097c24 */ /* 0x000fc8000f8e02ff */
[----:B------:R-:W-:-:S06]  /*0230*/  IMAD.HI.U32 R5, R5, R9, R4 ;  /* 0x0000000905057227 */ /* 0x000fcc00078e0004 */
[----:B------:R-:W-:-:S05]  /*0240*/  IMAD.HI.U32 R5, R5, R6, RZ ;  /* 0x0000000605057227 */ /* 0x000fca00078e00ff */
[----:B------:R-:W-:-:S05]  /*0250*/  IADD3 R5, PT, PT, -R5, RZ, RZ ;  /* 0x000000ff05057210 */ /* 0x000fca0007ffe1ff */
[----:B------:R-:W-:Y:S01]  /*0260*/  IMAD R6, R5, UR12, R6 ;  /* 0x0000000c05067c24 */ /* 0x000fe2000f8e0206 */
[----:B------:R-:W-:-:S04]  /*0270*/  MOV R5, RZ ;  /* 0x000000ff00057202 */ /* 0x000fc80000000f00 */
[----:B------:R-:W-:-:S13]  /*0280*/  ISETP.GE.U32.AND P0, PT, R6, UR12, PT ;  /* 0x0000000c06007c0c */ /* 0x000fda000bf06070 */
[----:B------:R-:W-:-:S05]  /*0290*/  @P0 VIADD R6, R6, -UR12 ;  /* 0x8000000c06060c36 */ /* 0x000fca0008000000 */
[----:B------:R-:W-:-:S13]  /*02a0*/  ISETP.GE.U32.AND P0, PT, R6, UR12, PT ;  /* 0x0000000c06007c0c */ /* 0x000fda000bf06070 */
[----:B------:R-:W-:Y:S02]  /*02b0*/  @P0 IADD3 R6, PT, PT, R6, -UR12, RZ ;  /* 0x8000000c06060c10 */ /* 0x000fe4000fffe0ff */
[----:B------:R-:W-:-:S05]  /*02c0*/  @!P1 LOP3.LUT R6, RZ, UR12, RZ, 0x33, !PT ;  /* 0x0000000cff069c12 */ /* 0x000fca000f8e33ff */
[----:B------:R-:W-:Y:S01]  /*02d0*/  IMAD.MOV.U32 R4, RZ, RZ, R6 ;  /* 0x000000ffff047224 */ /* 0x000fe200078e0006 */
[----:B------:R-:W-:Y:S06]  /*02e0*/  BRA `(.L_x_3) ;  /* 0x0000000000107947 */ /* 0x000fec0003800000 */
.L_x_2:
[----:B------:R-:W-:-:S07]  /*02f0*/  MOV R8, 0x310 ;  /* 0x0000031000087802 */ /* 0x000fce0000000f00 */
[----:B0-----:R-:W-:Y:S05]  /*0300*/  CALL.REL.NOINC `($__internal_0_$__cuda_sm20_rem_u64) ;  /* 0x0000000000e47944 */ /* 0x001fea0003c00000 */
[----:B------:R-:W-:Y:S01]  /*0310*/  IMAD.MOV.U32 R4, RZ, RZ, R6 ;  /* 0x000000ffff047224 */ /* 0x000fe200078e0006 */
[----:B------:R-:W-:-:S07]  /*0320*/  MOV R5, R7 ;  /* 0x0000000700057202 */ /* 0x000fce0000000f00 */
.L_x_3:
[----:B0-----:R-:W-:Y:S05]  /*0330*/  BSYNC.RECONVERGENT B0 ;  /* 0x0000000000007941 */ /* 0x001fea0003800200 */
.L_x_1:
[----:B------:R-:W-:-:S04]  /*0340*/  ULOP3.LUT UR10, UR6, 0x1, URZ, 0xc0, !UPT ;  /* 0x00000001060a7892 */ /* 0x000fc8000f8ec0ff */
[----:B------:R-:W-:-:S04]  /*0350*/  UISETP.NE.U32.AND UP0, UPT, UR10, 0x1, UPT ;  /* 0x000000010a00788c */ /* 0x000fc8000bf05070 */
[----:B------:R-:W-:-:S09]  /*0360*/  UISETP.NE.U32.AND.EX UP0, UPT, URZ, URZ, UPT, UP0 ;  /* 0x000000ffff00728c */ /* 0x000fd2000bf05100 */
[----:B------:R-:W-:Y:S05]  /*0370*/  BRA.U UP0, `(.L_x_4) ;  /* 0x0000000100847547 */ /* 0x000fea000b800000 */
[-C--:B------:R-:W-:Y:S01]  /*0380*/  IMAD R9, R5, R2.reuse, RZ ;  /* 0x0000000205097224 */ /* 0x080fe200078e02ff */
[----:B------:R-:W-:Y:S01]  /*0390*/  BSSY.RECONVERGENT B0, `(.L_x_4) ;  /* 0x000001f000007945 */ /* 0x000fe20003800200 */
[----:B------:R-:W-:-:S04]  /*03a0*/  IMAD.WIDE.U32 R6, R4, R2, RZ ;  /* 0x0000000204067225 */ /* 0x000fc800078e00ff */
[----:B------:R-:W-:-:S04]  /*03b0*/  IMAD R9, R3, R4, R9 ;  /* 0x0000000403097224 */ /* 0x000fc800078e0209 */
[----:B------:R-:W-:-:S05]  /*03c0*/  IMAD.IADD R9, R7, 0x1, R9 ;  /* 0x0000000107097824 */ /* 0x000fca00078e0209 */
[----:B------:R-:W-:-:S04]  /*03d0*/  LOP3.LUT R2, R9, UR11, RZ, 0xfc, !PT ;  /* 0x0000000b09027c12 */ /* 0x000fc8000f8efcff */
[----:B------:R-:W-:-:S13]  /*03e0*/  ISETP.NE.U32.AND P0, PT, R2, RZ, PT ;  /* 0x000000ff0200720c */ /* 0x000fda0003f05070 */
[----:B------:R-:W-:Y:S05]  /*03f0*/  @P0 BRA `(.L_x_5) ;  /* 0x00000000004c0947 */ /* 0x000fea0003800000 */
[----:B------:R-:W0:Y:S01]  /*0400*/  I2F.U32.RP R7, UR12 ;  /* 0x0000000c00077d06 */ /* 0x000e220008209000 */
[----:B------:R-:W-:Y:S01]  /*0410*/  HFMA2 R2, -RZ, RZ, 0, 0 ;  /* 0x00000000ff027431 */ /* 0x000fe200000001ff */
[----:B------:R-:W-:-:S06]  /*0420*/  ISETP.NE.U32.AND P1, PT, RZ, UR12, PT ;  /* 0x0000000cff007c0c */ /* 0x000fcc000bf25070 */
[----:B0-----:R-:W0:Y:S02]  /*0430*/  MUFU.RCP R7, R7 ;  /* 0x0000000700077308 */ /* 0x001e240000001000 */
[----:B0-----:R-:W-:-:S06]  /*0440*/  IADD3 R8, PT, PT, R7, 0xffffffe, RZ ;  /* 0x0ffffffe07087810 */ /* 0x001fcc0007ffe0ff */
[----:B------:R-:W0:Y:S02]  /*0450*/  F2I.FTZ.U32.TRUNC.NTZ R3, R8 ;  /* 0x0000000800037305 */ /* 0x000e24000021f000 */
[----:B0-----:R-:W-:-:S04]  /*0460*/  IMAD.MOV R9, RZ, RZ, -R3 ;  /* 0x000000ffff097224 */ /* 0x001fc800078e0a03 */
[----:B------:R-:W-:-:S04]  /*0470*/  IMAD R9, R9, UR12, RZ ;  /* 0x0000000c09097c24 */ /* 0x000fc8000f8e02ff */
[----:B------:R-:W-:-:S06]  /*0480*/  IMAD.HI.U32 R9, R3, R9, R2 ;  /* 0x0000000903097227 */ /* 0x000fcc00078e0002 */
[----:B------:R-:W-:-:S04]  /*0490*/  IMAD.HI.U32 R2, R9, R6, RZ ;  /* 0x0000000609027227 */ /* 0x000fc800078e00ff */
[----:B------:R-:W-:-:S04]  /*04a0*/  IMAD.MOV R3, RZ, RZ, -R2 ;  /* 0x000000ffff037224 */ /* 0x000fc800078e0a02 */
[----:B------:R-:W-:Y:S01]  /*04b0*/  IMAD R2, R3, UR12, R6 ;  /* 0x0000000c03027c24 */ /* 0x000fe2000f8e0206 */
[----:B------:R-:W-:-:S04]  /*04c0*/  MOV R3, RZ ;  /* 0x000000ff00037202 */ /* 0x000fc80000000f00 */
[----:B------:R-:W-:-:S13]  /*04d0*/  ISETP.GE.U32.AND P0, PT, R2, UR12, PT ;  /* 0x0000000c02007c0c */ /* 0x000fda000bf06070 */
[----:B------:R-:W-:-:S04]  /*04e0*/  @P0 IADD3 R2, PT, PT, R2, -UR12, RZ ;  /* 0x8000000c02020c10 */ /* 0x000fc8000fffe0ff */
[----:B------:R-:W-:-:S13]  /*04f0*/  ISETP.GE.U32.AND P0, PT, R2, UR12, PT ;  /* 0x0000000c02007c0c */ /* 0x000fda000bf06070 */
[----:B------:R-:W-:Y:S01]  /*0500*/  @P0 VIADD R2, R2, -UR12 ;  /* 0x8000000c02020c36 */ /* 0x000fe20008000000 */
[----:B------:R-:W-:Y:S01]  /*0510*/  @!P1 LOP3.LUT R2, RZ, UR12, RZ, 0x33, !PT ;  /* 0x0000000cff029c12 */ /* 0x000fe2000f8e33ff */
[----:B------:R-:W-:Y:S06]  /*0520*/  BRA `(.L_x_6) ;  /* 0x0000000000147947 */ /* 0x000fec0003800000 */
.L_x_5:
[----:B------:R-:W-:Y:S01]  /*0530*/  IMAD.MOV.U32 R7, RZ, RZ, R9 ;  /* 0x000000ffff077224 */ /* 0x000fe200078e0009 */
[----:B------:R-:W-:-:S07]  /*0540*/  MOV R8, 0x560 ;  /* 0x0000056000087802 */ /* 0x000fce0000000f00 */
[----:B------:R-:W-:Y:S05]  /*0550*/  CALL.REL.NOINC `($__internal_0_$__cuda_sm20_rem_u64) ;  /* 0x0000000000507944 */ /* 0x000fea0003c00000 */
[----:B------:R-:W-:Y:S01]  /*0560*/  MOV R2, R6 ;  /* 0x0000000600027202 */ /* 0x000fe20000000f00 */
[----:B------:R-:W-:-:S07]  /*0570*/  IMAD.MOV.U32 R3, RZ, RZ, R7 ;  /* 0x000000ffff037224 */ /* 0x000fce00078e0007 */
.L_x_6:
[----:B------:R-:W-:Y:S05]  /*0580*/  BSYNC.RECONVERGENT B0 ;  /* 0x0000000000007941 */ /* 0x000fea0003800200 */
.L_x_4:
[----:B------:R-:W-:Y:S01]  /*0590*/  UISETP.GT.U32.AND UP0, UPT, UR6, 0x1, UPT ;  /* 0x000000010600788c */ /* 0x000fe2000bf04070 */
[-C--:B------:R-:W-:Y:S01]  /*05a0*/  IMAD R9, R5, R4.reuse, RZ ;  /* 0x0000000405097224 */ /* 0x080fe200078e02ff */
[----:B------:R-:W-:Y:S01]  /*05b0*/  USHF.R.U64 UR4, UR6, 0x1, UR7 ;  /* 0x0000000106047899 */ /* 0x000fe20008001207 */
[C---:B------:R-:W-:Y:S01]  /*05c0*/  IMAD.WIDE.U32 R6, R4.reuse, R4, RZ ;  /* 0x0000000404067225 */ /* 0x040fe200078e00ff */
[----:B------:R-:W-:Y:S02]  /*05d0*/  UISETP.GT.U32.AND.EX UP0, UPT, UR7, URZ, UPT, UP0 ;  /* 0x000000ff0700728c */ /* 0x000fe4000bf04100 */
[----:B------:R-:W-:Y:S01]  /*05e0*/  USHF.R.U32.HI UR5, URZ, 0x1, UR7 ;  /* 0x00000001ff057899 */ /* 0x000fe20008011607 */
[----:B------:R-:W-:Y:S02]  /*05f0*/  IMAD R9, R4, R5, R9 ;  /* 0x0000000504097224 */ /* 0x000fe400078e0209 */
[----:B------:R-:W-:-:S03]  /*0600*/  UMOV UR6, UR4 ;  /* 0x0000000400067c82 */ /* 0x000fc60008000000 */
[----:B------:R-:W-:Y:S01]  /*0610*/  IADD3 R7, PT, PT, R7, R9, RZ ;  /* 0x0000000907077210 */ /* 0x000fe20007ffe0ff */
[----:B------:R-:W-:Y:S01]  /*0620*/  UMOV UR7, UR5 ;  /* 0x0000000500077c82 */ /* 0x000fe20008000000 */
[----:B------:R-:W-:Y:S05]  /*0630*/  BRA.U UP0, `(.L_x_7) ;  /* 0xfffffff900c87547 */ /* 0x000fea000b83ffff */
[----:B------:R-:W-:-:S07]  /*0640*/  PRMT R4, R2, 0x7610, R4 ;  /* 0x0000761002047816 */ /* 0x000fce0000000004 */
.L_x_0:
[----:B------:R-:W0:Y:S02]  /*0650*/  LDCU.64 UR4, c[0x0][0x388] ;  /* 0x00007100ff0477ac */ /* 0x000e240008000a00 */
[----:B0-----:R-:W-:-:S04]  /*0660*/  IADD3 R2, P0, PT, R0, UR4, RZ ;  /* 0x0000000400027c10 */ /* 0x001fc8000ff1e0ff */
[----:B------:R-:W-:-:S05]  /*0670*/  LEA.HI.X.SX32 R3, R0, UR5, 0x1, P0 ;  /* 0x0000000500037c11 */ /* 0x000fca00080f0eff */
[----:B------:R-:W-:Y:S01]  /*0680*/  STG.E.U8 desc[UR8][R2.64], R4 ;  /* 0x0000000402007986 */ /* 0x000fe2000c101108 */
[----:B------:R-:W-:Y:S05]  /*0690*/  EXIT ;  /* 0x000000000000794d */ /* 0x000fea0003800000 */
        .weak           $__internal_0_$__cuda_sm20_rem_u64
        .type           $__internal_0_$__cuda_sm20_rem_u64,@function
        .size           $__internal_0_$__cuda_sm20_rem_u64,(.L_x_18 - $__internal_0_$__cuda_sm20_rem_u64)
$__internal_0_$__cuda_sm20_rem_u64:
[----:B------:R-:W0:Y:S08]  /*06a0*/  I2F.U64.RP R9, UR4 ;  /* 0x0000000400097d12 */ /* 0x000e300008309000 */
[----:B0-----:R-:W0:Y:S02]  /*06b0*/  MUFU.RCP R9, R9 ;  /* 0x0000000900097308 */ /* 0x001e240000001000 */
[----:B0-----:R-:W-:-:S06]  /*06c0*/  VIADD R10, R9, 0x1ffffffe ;  /* 0x1ffffffe090a7836 */ /* 0x001fcc0000000000 */
[----:B------:R-:W0:Y:S02]  /*06d0*/  F2I.U64.TRUNC R10, R10 ;  /* 0x0000000a000a7311 */ /* 0x000e24000020d800 */
[----:B0-----:R-:W-:-:S04]  /*06e0*/  IMAD.WIDE.U32 R12, R10, UR4, RZ ;  /* 0x000000040a0c7c25 */ /* 0x001fc8000f8e00ff */
[----:B------:R-:W-:Y:S01]  /*06f0*/  IMAD R13, R10, UR5, R13 ;  /* 0x000000050a0d7c24 */ /* 0x000fe2000f8e020d */
[----:B------:R-:W-:-:S03]  /*0700*/  IADD3 R15, P0, PT, RZ, -R12, RZ ;  /* 0x8000000cff0f7210 */ /* 0x000fc60007f1e0ff */
[----:B------:R-:W-:Y:S02]  /*0710*/  IMAD R13, R11, UR4, R13 ;  /* 0x000000040b0d7c24 */ /* 0x000fe4000f8e020d */
[----:B------:R-:W-:-:S03]  /*0720*/  IMAD.HI.U32 R12, R10, R15, RZ ;  /* 0x0000000f0a0c7227 */ /* 0x000fc600078e00ff */
[----:B------:R-:W-:Y:S01]  /*0730*/  IADD3.X R17, PT, PT, RZ, ~R13, RZ, P0, !PT ;  /* 0x8000000dff117210 */ /* 0x000fe200007fe4ff */
[----:B------:R-:W-:-:S04]  /*0740*/  IMAD.MOV.U32 R13, RZ, RZ, R10 ;  /* 0x000000ffff0d7224 */ /* 0x000fc800078e000a */
[----:B------:R-:W-:-:S04]  /*0750*/  IMAD.WIDE.U32 R12, P0, R10, R17, R12 ;  /* 0x000000110a0c7225 */ /* 0x000fc8000780000c */
[C---:B------:R-:W-:Y:S02]  /*0760*/  IMAD R19, R11.reuse, R17, RZ ;  /* 0x000000110b137224 */ /* 0x040fe400078e02ff */
[----:B------:R-:W-:-:S04]  /*0770*/  IMAD.HI.U32 R12, P1, R11, R15, R12 ;  /* 0x0000000f0b0c7227 */ /* 0x000fc8000782000c */
[----:B------:R-:W-:Y:S01]  /*0780*/  IMAD.HI.U32 R9, R11, R17, RZ ;  /* 0x000000110b097227 */ /* 0x000fe200078e00ff */
[----:B------:R-:W-:-:S04]  /*0790*/  IADD3 R13, P2, PT, R19, R12, RZ ;  /* 0x0000000c130d7210 */ /* 0x000fc80007f5e0ff */
[----:B------:R-:W-:Y:S01]  /*07a0*/  IADD3.X R9, PT, PT, R9, R11, RZ, P0, !PT ;  /* 0x0000000b09097210 */ /* 0x000fe200007fe4ff */
[----:B------:R-:W-:-:S03]  /*07b0*/  IMAD.WIDE.U32 R10, R13, UR4, RZ ;  /* 0x000000040d0a7c25 */ /* 0x000fc6000f8e00ff */
[----:B------:R-:W-:Y:S01]  /*07c0*/  IADD3.X R9, PT, PT, RZ, RZ, R9, P2, P1 ;  /* 0x000000ffff097210 */ /* 0x000fe200017e2409 */
[----:B------:R-:W-:Y:S01]  /*07d0*/  IMAD R12, R13, UR5, R11 ;  /* 0x000000050d0c7c24 */ /* 0x000fe2000f8e020b */
[----:B------:R-:W-:-:S03]  /*07e0*/  IADD3 R11, P0, PT, RZ, -R10, RZ ;  /* 0x8000000aff0b7210 */ /* 0x000fc60007f1e0ff */
[----:B------:R-:W-:Y:S02]  /*07f0*/  IMAD R10, R9, UR4, R12 ;  /* 0x00000004090a7c24 */ /* 0x000fe4000f8e020c */
[----:B------:R-:W-:-:S04]  /*0800*/  IMAD.HI.U32 R12, R13, R11, RZ ;  /* 0x0000000b0d0c7227 */ /* 0x000fc800078e00ff */
[----:B------:R-:W-:-:S04]  /*0810*/  IMAD.X R10, RZ, RZ, ~R10, P0 ;  /* 0x000000ffff0a7224 */ /* 0x000fc800000e0e0a */
[----:B------:R-:W-:-:S04]  /*0820*/  IMAD.WIDE.U32 R12, P0, R13, R10, R12 ;  /* 0x0000000a0d0c7225 */ /* 0x000fc8000780000c */
[C---:B------:R-:W-:Y:S02]  /*0830*/  IMAD R14, R9.reuse, R10, RZ ;  /* 0x0000000a090e7224 */ /* 0x040fe400078e02ff */
[----:B------:R-:W-:-:S04]  /*0840*/  IMAD.HI.U32 R13, P1, R9, R11, R12 ;  /* 0x0000000b090d7227 */ /* 0x000fc8000782000c */
[----:B------:R-:W-:Y:S01]  /*0850*/  IMAD.HI.U32 R10, R9, R10, RZ ;  /* 0x0000000a090a7227 */ /* 0x000fe200078e00ff */
[----:B------:R-:W-:-:S03]  /*0860*/  IADD3 R13, P2, PT, R14, R13, RZ ;  /* 0x0000000d0e0d7210 */ /* 0x000fc60007f5e0ff */
[----:B------:R-:W-:Y:S01]  /*0870*/  IMAD.MOV.U32 R11, RZ, RZ, RZ ;  /* 0x000000ffff0b7224 */ /* 0x000fe200078e00ff */
[----:B------:R-:W-:Y:S01]  /*0880*/  IADD3.X R9, PT, PT, R10, R9, RZ, P0, !PT ;  /* 0x000000090a097210 */ /* 0x000fe200007fe4ff */
[----:B------:R-:W-:-:S03]  /*0890*/  IMAD.HI.U32 R10, R13, R6, RZ ;  /* 0x000000060d0a7227 */ /* 0x000fc600078e00ff */
[----:B------:R-:W-:Y:S01]  /*08a0*/  IADD3.X R9, PT, PT, RZ, RZ, R9, P2, P1 ;  /* 0x000000ffff097210 */ /* 0x000fe200017e2409 */
[----:B------:R-:W-:-:S04]  /*08b0*/  IMAD.WIDE.U32 R10, R13, R7, R10 ;  /* 0x000000070d0a7225 */ /* 0x000fc800078e000a */
[C---:B------:R-:W-:Y:S02]  /*08c0*/  IMAD R13, R9.reuse, R7, RZ ;  /* 0x00000007090d7224 */ /* 0x040fe400078e02ff */
[----:B------:R-:W-:-:S04]  /*08d0*/  IMAD.HI.U32 R10, P0, R9, R6, R10 ;  /* 0x00000006090a7227 */ /* 0x000fc8000780000a */
[----:B------:R-:W-:Y:S01]  /*08e0*/  IMAD.HI.U32 R9, R9, R7, RZ ;  /* 0x0000000709097227 */ /* 0x000fe200078e00ff */
[----:B------:R-:W-:-:S04]  /*08f0*/  IADD3 R13, P1, PT, R13, R10, RZ ;  /* 0x0000000a0d0d7210 */ /* 0x000fc80007f3e0ff */
[----:B------:R-:W-:Y:S01]  /*0900*/  IADD3.X R9, PT, PT, R9, RZ, RZ, P0, !PT ;  /* 0x000000ff09097210 */ /* 0x000fe200007fe4ff */
[----:B------:R-:W-:-:S04]  /*0910*/  IMAD.WIDE.U32 R10, R13, UR4, RZ ;  /* 0x000000040d0a7c25 */ /* 0x000fc8000f8e00ff */
[----:B------:R-:W-:Y:S01]  /*0920*/  IMAD.X R9, RZ, RZ, R9, P1 ;  /* 0x000000ffff097224 */ /* 0x000fe200008e0609 */
[----:B------:R-:W-:Y:S01]  /*0930*/  IADD3 R6, P1, PT, -R10, R6, RZ ;  /* 0x000000060a067210 */ /* 0x000fe20007f3e1ff */
[----:B------:R-:W-:-:S03]  /*0940*/  IMAD R12, R13, UR5, R11 ;  /* 0x000000050d0c7c24 */ /* 0x000fc6000f8e020b */
[----:B------:R-:W-:Y:S01]  /*0950*/  ISETP.GE.U32.AND P0, PT, R6, UR4, PT ;  /* 0x0000000406007c0c */ /* 0x000fe2000bf06070 */
[----:B------:R-:W-:-:S05]  /*0960*/  IMAD R12, R9, UR4, R12 ;  /* 0x00000004090c7c24 */ /* 0x000fca000f8e020c */
[----:B------:R-:W-:Y:S02]  /*0970*/  IADD3.X R7, PT, PT, ~R12, R7, RZ, P1, !PT ;  /* 0x000000070c077210 */ /* 0x000fe40000ffe5ff */
[----:B------:R-:W-:Y:S02]  /*0980*/  IADD3 R9, P1, PT, R6, -UR4, RZ ;  /* 0x8000000406097c10 */ /* 0x000fe4000ff3e0ff */
[C---:B------:R-:W-:Y:S02]  /*0990*/  ISETP.GE.U32.AND.EX P0, PT, R7.reuse, UR5, PT, P0 ;  /* 0x0000000507007c0c */ /* 0x040fe4000bf06100 */
[----:B------:R-:W-:Y:S02]  /*09a0*/  IADD3.X R10, PT, PT, R7, ~UR5, RZ, P1, !PT ;  /* 0x80000005070a7c10 */ /* 0x000fe40008ffe4ff */
[----:B------:R-:W-:Y:S02]  /*09b0*/  SEL R9, R9, R6, P0 ;  /* 0x0000000609097207 */ /* 0x000fe40000000000 */
[----:B------:R-:W-:-:S02]  /*09c0*/  SEL R10, R10, R7, P0 ;  /* 0x000000070a0a7207 */ /* 0x000fc40000000000 */
[C---:B------:R-:W-:Y:S02]  /*09d0*/  ISETP.GE.U32.AND P0, PT, R9.reuse, UR4, PT ;  /* 0x0000000409007c0c */ /* 0x040fe4000bf06070 */
[----:B------:R-:W-:Y:S02]  /*09e0*/  IADD3 R6, P2, PT, R9, -UR4, RZ ;  /* 0x8000000409067c10 */ /* 0x000fe4000ff5e0ff */
[C---:B------:R-:W-:Y:S02]  /*09f0*/  ISETP.GE.U32.AND.EX P0, PT, R10.reuse, UR5, PT, P0 ;  /* 0x000000050a007c0c */ /* 0x040fe4000bf06100 */
[----:B------:R-:W-:Y:S02]  /*0a00*/  ISETP.NE.U32.AND P1, PT, RZ, UR4, PT ;  /* 0x00000004ff007c0c */ /* 0x000fe4000bf25070 */
[----:B------:R-:W-:Y:S02]  /*0a10*/  IADD3.X R7, PT, PT, R10, ~UR5, RZ, P2, !PT ;  /* 0x800000050a077c10 */ /* 0x000fe400097fe4ff */
[----:B------:R-:W-:Y:S01]  /*0a20*/  SEL R6, R6, R9, P0 ;  /* 0x0000000906067207 */ /* 0x000fe20000000000 */
[----:B------:R-:W-:Y:S01]  /*0a30*/  IMAD.MOV.U32 R9, RZ, RZ, 0x0 ;  /* 0x00000000ff097424 */ /* 0x000fe200078e00ff */
[----:B------:R-:W-:-:S02]  /*0a40*/  ISETP.NE.AND.EX P1, PT, RZ, UR5, PT, P1 ;  /* 0x00000005ff007c0c */ /* 0x000fc4000bf25310 */
[----:B------:R-:W-:Y:S02]  /*0a50*/  SEL R7, R7, R10, P0 ;  /* 0x0000000a07077207 */ /* 0x000fe40000000000 */
[----:B------:R-:W-:Y:S02]  /*0a60*/  SEL R6, R6, 0xffffffff, P1 ;  /* 0xffffffff06067807 */ /* 0x000fe40000800000 */
[----:B------:R-:W-:Y:S01]  /*0a70*/  SEL R7, R7, 0xffffffff, P1 ;  /* 0xffffffff07077807 */ /* 0x000fe20000800000 */
[----:B------:R-:W-:Y:S06]  /*0a80*/  RET.REL.NODEC R8 `(_Z18rsa_decrypt_kernelPyPhiyy) ;  /* 0xfffffff4085c7950 */ /* 0x000fec0003c3ffff */
.L_x_8:
[----:B------:R-:W-:-:S00]  /*0a90*/  BRA `(.L_x_8) ;  /* 0xfffffffc00fc7947 */ /* 0x000fc0000383ffff */
[----:B------:R-:W-:-:S00]  /*0aa0*/  NOP ;  /* 0x0000000000007918 */ /* 0x000fc00000000000 */
        /* <DEDUP_REMOVED lines=13> */
.L_x_18:


//--------------------- .text._Z18rsa_encrypt_kernelPhPyiyy --------------------------
	.section	.text._Z18rsa_encrypt_kernelPhPyiyy,"ax",@progbits
	.align	128
        .global         _Z18rsa_encrypt_kernelPhPyiyy
        .type           _Z18rsa_encrypt_kernelPhPyiyy,@function
        .size           _Z18rsa_encrypt_kernelPhPyiyy,(.L_x_19 - _Z18rsa_encrypt_kernelPhPyiyy)
        .other          _Z18rsa_encrypt_kernelPhPyiyy,@"STO_CUDA_ENTRY STV_DEFAULT"
_Z18rsa_encrypt_kernelPhPyiyy:
.text._Z18rsa_encrypt_kernelPhPyiyy:
        /* <DEDUP_REMOVED lines=10> */
[----:B------:R-:W-:Y:S02]  /*00a0*/  IMAD.MOV.U32 R2, RZ, RZ, 0x1 ;  /* 0x00000001ff027424 */ /* 0x000fe400078e00ff */
[----:B------:R-:W-:Y:S01]  /*00b0*/  IMAD.MOV.U32 R3, RZ, RZ, 0x0 ;  /* 0x00000000ff037424 */ /* 0x000fe200078e00ff */
[----:B------:R-:W1:Y:S01]  /*00c0*/  LDCU.64 UR8, c[0x0][0x358] ;  /* 0x00006b00ff0877ac */ /* 0x000e620008000a00 */
[----:B0-----:R-:W-:-:S04]  /*00d0*/  UISETP.NE.U32.AND UP0, UPT, UR4, URZ, UPT ;  /* 0x000000ff0400728c */ /* 0x001fc8000bf05070 */
[----:B------:R-:W-:-:S09]  /*00e0*/  UISETP.NE.AND.EX UP0, UPT, UR5, URZ, UPT, UP0 ;  /* 0x000000ff0500728c */ /* 0x000fd2000bf05300 */
[----:B-1----:R-:W-:Y:S05]  /*00f0*/  BRA.U !UP0, `(.L_x_9) ;  /* 0x0000000508647547 */ /* 0x002fea000b800000 */
[----:B------:R-:W0:Y:S01]  /*0100*/  LDCU.64 UR4, c[0x0][0x380] ;  /* 0x00007000ff0477ac */ /* 0x000e220008000a00 */
[----:B------:R-:W1:Y:S01]  /*0110*/  LDCU UR11, c[0x0][0x3a4] ;  /* 0x00007480ff0b77ac */ /* 0x000e620008000800 */
[----:B------:R-:W2:Y:S01]  /*0120*/  LDCU UR12, c[0x0][0x3a0] ;  /* 0x00007400ff0c77ac */ /* 0x000ea20008000800 */
[----:B0-----:R-:W-:-:S04]  /*0130*/  IADD3 R4, P0, PT, R0, UR4, RZ ;  /* 0x0000000400047c10 */ /* 0x001fc8000ff1e0ff */
[----:B------:R-:W-:-:S05]  /*0140*/  LEA.HI.X.SX32 R5, R0, UR5, 0x1, P0 ;  /* 0x0000000500057c11 */ /* 0x000fca00080f0eff */
[----:B------:R0:W5:Y:S01]  /*0150*/  LDG.E.U8 R8, desc[UR8][R4.64] ;  /* 0x0000000804087981 */ /* 0x000162000c1e1100 */
[----:B------:R-:W-:Y:S02]  /*0160*/  HFMA2 R7, -RZ, RZ, 0, 0 ;  /* 0x00000000ff077431 */ /* 0x000fe400000001ff */
[----:B------:R-:W-:Y:S01]  /*0170*/  IMAD.MOV.U32 R2, RZ, RZ, 0x1 ;  /* 0x00000001ff027424 */ /* 0x000fe200078e00ff */
[----:B-12---:R-:W-:-:S07]  /*0180*/  MOV R3, 0x0 ;  /* 0x0000000000037802 */ /* 0x006fce0000000f00 */
.L_x_16:
[----:B0-----:R-:W-:Y:S01]  /*0190*/  LOP3.LUT R4, R7, UR11, RZ, 0xfc, !PT ;  /* 0x0000000b07047c12 */ /* 0x001fe2000f8efcff */
        /* <DEDUP_REMOVED lines=13> */
[----:B-----5:R-:W-:-:S05]  /*0270*/  IMAD.HI.U32 R5, R5, R8, RZ ;  /* 0x0000000805057227 */ /* 0x020fca00078e00ff */
[----:B------:R-:W-:-:S05]  /*0280*/  IADD3 R5, PT, PT, -R5, RZ, RZ ;  /* 0x000000ff05057210 */ /* 0x000fca0007ffe1ff */
[----:B------:R-:W-:Y:S02]  /*0290*/  IMAD R7, R5, UR12, R8 ;  /* 0x0000000c05077c24 */ /* 0x000fe4000f8e0208 */
[----:B------:R-:W-:-:S03]  /*02a0*/  HFMA2 R5, -RZ, RZ, 0, 0 ;  /* 0x00000000ff057431 */ /* 0x000fc600000001ff */
[----:B------:R-:W-:-:S13]  /*02b0*/  ISETP.GE.U32.AND P0, PT, R7, UR12, PT ;  /* 0x0000000c07007c0c */ /* 0x000fda000bf06070 */
[----:B------:R-:W-:-:S05]  /*02c0*/  @P0 VIADD R7, R7, -UR12 ;  /* 0x8000000c07070c36 */ /* 0x000fca0008000000 */
[----:B------:R-:W-:-:S13]  /*02d0*/  ISETP.GE.U32.AND P0, PT, R7, UR12, PT ;  /* 0x0000000c07007c0c */ /* 0x000fda000bf06070 */
[----:B------:R-:W-:Y:S02]  /*02e0*/  @P0 IADD3 R7, PT, PT, R7, -UR12, RZ ;  /* 0x8000000c07070c10 */ /* 0x000fe4000fffe0ff */
[----:B------:R-:W-:-:S05]  /*02f0*/  @!P1 LOP3.LUT R7, RZ, UR12, RZ, 0x33, !PT ;  /* 0x0000000cff079c12 */ /* 0x000fca000f8e33ff */
[----:B------:R-:W-:Y:S01]  /*0300*/  IMAD.MOV.U32 R4, RZ, RZ, R7 ;  /* 0x000000ffff047224 */ /* 0x000fe200078e0007 */
[----:B------:R-:W-:Y:S06]  /*0310*/  BRA `(.L_x_12) ;  /* 0x0000000000147947 */ /* 0x000fec0003800000 */
.L_x_11:
[----:B-----5:R-:W-:Y:S01]  /*0320*/  IMAD.MOV.U32 R6, RZ, RZ, R8 ;  /* 0x000000ffff067224 */ /* 0x020fe200078e0008 */
[----:B------:R-:W-:-:S07]  /*0330*/  MOV R8, 0x350 ;  /* 0x0000035000087802 */ /* 0x000fce0000000f00 */
[----:B0-----:R-:W-:Y:S05]  /*0340*/  CALL.REL.NOINC `($__internal_1_$__cuda_sm20_rem_u64) ;  /* 0x0000000000e07944 */ /* 0x001fea0003c00000 */
[----:B------:R-:W-:Y:S01]  /*0350*/  MOV R4, R6 ;  /* 0x0000000600047202 */ /* 0x000fe20000000f00 */
[----:B------:R-:W-:-:S07]  /*0360*/  IMAD.MOV.U32 R5, RZ, RZ, R7 ;  /* 0x000000ffff057224 */ /* 0x000fce00078e0007 */
.L_x_12:
[----:B0-----:R-:W-:Y:S05]  /*0370*/  BSYNC.RECONVERGENT B0 ;  /* 0x0000000000007941 */ /* 0x001fea0003800200 */
.L_x_10:
[----:B------:R-:W-:-:S04]  /*0380*/  ULOP3.LUT UR10, UR6, 0x1, URZ, 0xc0, !UPT ;  /* 0x00000001060a7892 */ /* 0x000fc8000f8ec0ff */
[----:B------:R-:W-:-:S04]  /*0390*/  UISETP.NE.U32.AND UP0, UPT, UR10, 0x1, UPT ;  /* 0x000000010a00788c */ /* 0x000fc8000bf05070 */
[----:B------:R-:W-:-:S09]  /*03a0*/  UISETP.NE.U32.AND.EX UP0, UPT, URZ, URZ, UPT, UP0 ;  /* 0x000000ffff00728c */ /* 0x000fd2000bf05100 */
[----:B------:R-:W-:Y:S05]  /*03b0*/  BRA.U UP0, `(.L_x_13) ;  /* 0x0000000100847547 */ /* 0x000fea000b800000 */
[-C--:B------:R-:W-:Y:S01]  /*03c0*/  IMAD R9, R5, R2.reuse, RZ ;  /* 0x0000000205097224 */ /* 0x080fe200078e02ff */
[----:B------:R-:W-:Y:S01]  /*03d0*/  BSSY.RECONVERGENT B0, `(.L_x_13) ;  /* 0x000001f000007945 */ /* 0x000fe20003800200 */
[----:B------:R-:W-:-:S04]  /*03e0*/  IMAD.WIDE.U32 R6, R4, R2, RZ ;  /* 0x0000000204067225 */ /* 0x000fc800078e00ff */
[----:B------:R-:W-:-:S05]  /*03f0*/  IMAD R9, R3, R4, R9 ;  /* 0x0000000403097224 */ /* 0x000fca00078e0209 */
[----:B------:R-:W-:-:S04]  /*0400*/  IADD3 R9, PT, PT, R7, R9, RZ ;  /* 0x0000000907097210 */ /* 0x000fc80007ffe0ff */
[----:B------:R-:W-:-:S04]  /*0410*/  LOP3.LUT R2, R9, UR11, RZ, 0xfc, !PT ;  /* 0x0000000b09027c12 */ /* 0x000fc8000f8efcff */
[----:B------:R-:W-:-:S13]  /*0420*/  ISETP.NE.U32.AND P0, PT, R2, RZ, PT ;  /* 0x000000ff0200720c */ /* 0x000fda0003f05070 */
[----:B------:R-:W-:Y:S05]  /*0430*/  @P0 BRA `(.L_x_14) ;  /* 0x00000000004c0947 */ /* 0x000fea0003800000 */
[----:B------:R-:W0:Y:S01]  /*0440*/  I2F.U32.RP R7, UR12 ;  /* 0x0000000c00077d06 */ /* 0x000e220008209000 */
[----:B------:R-:W-:Y:S01]  /*0450*/  IMAD.MOV.U32 R2, RZ, RZ, RZ ;  /* 0x000000ffff027224 */ /* 0x000fe200078e00ff */
[----:B------:R-:W-:-:S06]  /*0460*/  ISETP.NE.U32.AND P1, PT, RZ, UR12, PT ;  /* 0x0000000cff007c0c */ /* 0x000fcc000bf25070 */
[----:B0-----:R-:W0:Y:S02]  /*0470*/  MUFU.RCP R7, R7 ;  /* 0x0000000700077308 */ /* 0x001e240000001000 */
[----:B0-----:R-:W-:-:S06]  /*0480*/  VIADD R8, R7, 0xffffffe ;  /* 0x0ffffffe07087836 */ /* 0x001fcc0000000000 */
[----:B------:R-:W0:Y:S02]  /*0490*/  F2I.FTZ.U32.TRUNC.NTZ R3, R8 ;  /* 0x0000000800037305 */ /* 0x000e24000021f000 */
[----:B0-----:R-:W-:-:S05]  /*04a0*/  IADD3 R9, PT, PT, RZ, -R3, RZ ;  /* 0x80000003ff097210 */ /* 0x001fca0007ffe0ff */
[----:B------:R-:W-:-:S04]  /*04b0*/  IMAD R9, R9, UR12, RZ ;  /* 0x0000000c09097c24 */ /* 0x000fc8000f8e02ff */
[----:B------:R-:W-:-:S06]  /*04c0*/  IMAD.HI.U32 R9, R3, R9, R2 ;  /* 0x0000000903097227 */ /* 0x000fcc00078e0002 */
[----:B------:R-:W-:-:S05]  /*04d0*/  IMAD.HI.U32 R2, R9, R6, RZ ;  /* 0x0000000609027227 */ /* 0x000fca00078e00ff */
[----:B------:R-:W-:-:S05]  /*04e0*/  IADD3 R3, PT, PT, -R2, RZ, RZ ;  /* 0x000000ff02037210 */ /* 0x000fca0007ffe1ff */
[----:B------:R-:W-:Y:S02]  /*04f0*/  IMAD R2, R3, UR12, R6 ;  /* 0x0000000c03027c24 */ /* 0x000fe4000f8e0206 */
[----:B------:R-:W-:-:S03]  /*0500*/  IMAD.MOV.U32 R3, RZ, RZ, RZ ;  /* 0x000000ffff037224 */ /* 0x000fc600078e00ff */
[----:B------:R-:W-:-:S13]  /*0510*/  ISETP.GE.U32.AND P0, PT, R2, UR12, PT ;  /* 0x0000000c02007c0c */ /* 0x000fda000bf06070 */
[----:B------:R-:W-:-:S05]  /*0520*/  @P0 VIADD R2, R2, -UR12 ;  /* 0x8000000c02020c36 */ /* 0x000fca0008000000 */
[----:B------:R-:W-:-:S13]  /*0530*/  ISETP.GE.U32.AND P0, PT, R2, UR12, PT ;  /* 0x0000000c02007c0c */ /* 0x000fda000bf06070 */
[----:B------:R-:W-:Y:S02]  /*0540*/  @P0 IADD3 R2, PT, PT, R2, -UR12, RZ ;  /* 0x8000000c02020c10 */ /* 0x000fe4000fffe0ff */
[----:B------:R-:W-:Y:S01]  /*0550*/  @!P1 LOP3.LUT R2, RZ, UR12, RZ, 0x33, !PT ;  /* 0x0000000cff029c12 */ /* 0x000fe2000f8e33ff */
[----:B------:R-:W-:Y:S06]  /*0560*/  BRA `(.L_x_15) ;  /* 0x0000000000147947 */ /* 0x000fec0003800000 */
.L_x_14:
[----:B------:R-:W-:Y:S02]  /*0570*/  MOV R7, R9 ;  /* 0x0000000900077202 */ /* 0x000fe40000000f00 */
[----:B------:R-:W-:-:S07]  /*0580*/  MOV R8, 0x5a0 ;  /* 0x000005a000087802 */ /* 0x000fce0000000f00 */
[----:B------:R-:W-:Y:S05]  /*0590*/  CALL.REL.NOINC `($__internal_1_$__cuda_sm20_rem_u64) ;  /* 0x00000000004c7944 */ /* 0x000fea0003c00000 */
[----:B------:R-:W-:Y:S01]  /*05a0*/  IMAD.MOV.U32 R2, RZ, RZ, R6 ;  /* 0x000000ffff027224 */ /* 0x000fe200078e0006 */
[----:B------:R-:W-:-:S07]  /*05b0*/  MOV R3, R7 ;  /* 0x0000000700037202 */ /* 0x000fce0000000f00 */
.L_x_15:
[----:B------:R-:W-:Y:S05]  /*05c0*/  BSYNC.RECONVERGENT B0 ;  /* 0x0000000000007941 */ /* 0x000fea0003800200 */
.L_x_13:
[----:B------:R-:W-:Y:S01]  /*05d0*/  UISETP.GT.U32.AND UP0, UPT, UR6, 0x1, UPT ;  /* 0x000000010600788c */ /* 0x000fe2000bf04070 */
[-C--:B------:R-:W-:Y:S01]  /*05e0*/  IMAD R9, R5, R4.reuse, RZ ;  /* 0x0000000405097224 */ /* 0x080fe200078e02ff */
[----:B------:R-:W-:Y:S01]  /*05f0*/  USHF.R.U64 UR4, UR6, 0x1, UR7 ;  /* 0x0000000106047899 */ /* 0x000fe20008001207 */
[C---:B------:R-:W-:Y:S01]  /*0600*/  IMAD.WIDE.U32 R6, R4.reuse, R4, RZ ;  /* 0x0000000404067225 */ /* 0x040fe200078e00ff */
[----:B------:R-:W-:Y:S02]  /*0610*/  UISETP.GT.U32.AND.EX UP0, UPT, UR7, URZ, UPT, UP0 ;  /* 0x000000ff0700728c */ /* 0x000fe4000bf04100 */
[----:B------:R-:W-:Y:S01]  /*0620*/  USHF.R.U32.HI UR5, URZ, 0x1, UR7 ;  /* 0x00000001ff057899 */ /* 0x000fe20008011607 */
[----:B------:R-:W-:Y:S02]  /*0630*/  IMAD R9, R4, R5, R9 ;  /* 0x0000000504097224 */ /* 0x000fe400078e0209 */
[----:B------:R-:W-:Y:S01]  /*0640*/  IMAD.MOV.U32 R8, RZ, RZ, R6 ;  /* 0x000000ffff087224 */ /* 0x000fe200078e0006 */
[----:B------:R-:W-:-:S02]  /*0650*/  UMOV UR6, UR4 ;  /* 0x0000000400067c82 */ /* 0x000fc40008000000 */
[----:B------:R-:W-:Y:S01]  /*0660*/  IADD3 R7, PT, PT, R7, R9, RZ ;  /* 0x0000000907077210 */ /* 0x000fe20007ffe0ff */
[----:B------:R-:W-:Y:S01]  /*0670*/  UMOV UR7, UR5 ;  /* 0x0000000500077c82 */ /* 0x000fe20008000000 */
[----:B------:R-:W-:Y:S05]  /*0680*/  BRA.U UP0, `(.L_x_16) ;  /* 0xfffffff900c07547 */ /* 0x000fea000b83ffff */
.L_x_9:
[----:B------:R-:W0:Y:S02]  /*0690*/  LDC.64 R4, c[0x0][0x388] ;  /* 0x0000e200ff047b82 */ /* 0x000e240000000a00 */
[----:B0-----:R-:W-:-:S05]  /*06a0*/  IMAD.WIDE R4, R0, 0x8, R4 ;  /* 0x0000000800047825 */ /* 0x001fca00078e0204 */
[----:B------:R-:W-:Y:S01]  /*06b0*/  STG.E.64 desc[UR8][R4.64], R2 ;  /* 0x0000000204007986 */ /* 0x000fe2000c101b08 */
[----:B------:R-:W-:Y:S05]  /*06c0*/  EXIT ;  /* 0x000000000000794d */ /* 0x000fea0003800000 */
        .weak           $__internal_1_$__cuda_sm20_rem_u64
        .type           $__internal_1_$__cuda_sm20_rem_u64,@function
        .size           $__internal_1_$__cuda_sm20_rem_u64,(.L_x_19 - $__internal_1_$__cuda_sm20_rem_u64)
$__internal_1_$__cuda_sm20_rem_u64:
        /* <DEDUP_REMOVED lines=53> */
[----:B------:R-:W-:Y:S02]  /*0a20*/  ISETP.GE.U32.AND.EX P0, PT, R10, UR5, PT, P0 ;  /* 0x000000050a007c0c */ /* 0x000fe4000bf06100 */
[----:B------:R-:W-:Y:S02]  /*0a30*/  ISETP.NE.U32.AND P1, PT, RZ, UR4, PT ;  /* 0x00000004ff007c0c */ /* 0x000fe4000bf25070 */
[----:B------:R-:W-:Y:S01]  /*0a40*/  SEL R6, R6, R9, P0 ;  /* 0x0000000906067207 */ /* 0x000fe20000000000 */
[----:B------:R-:W-:Y:S01]  /*0a50*/  HFMA2 R9, -RZ, RZ, 0, 0 ;  /* 0x00000000ff097431 */ /* 0x000fe200000001ff */
[----:B------:R-:W-:-:S02]  /*0a60*/  IADD3.X R7, PT, PT, R10, ~UR5, RZ, P2, !PT ;  /* 0x800000050a077c10 */ /* 0x000fc400097fe4ff */
[----:B------:R-:W-:Y:S02]  /*0a70*/  ISETP.NE.AND.EX P1, PT, RZ, UR5, PT, P1 ;  /* 0x00000005ff007c0c */ /* 0x000fe4000bf25310 */
[----:B------:R-:W-:Y:S02]  /*0a80*/  SEL R7, R7, R10, P0 ;  /* 0x0000000a07077207 */ /* 0x000fe40000000000 */
[----:B------:R-:W-:Y:S02]  /*0a90*/  SEL R6, R6, 0xffffffff, P1 ;  /* 0xffffffff06067807 */ /* 0x000fe40000800000 */
[----:B------:R-:W-:Y:S01]  /*0aa0*/  SEL R7, R7, 0xffffffff, P1 ;  /* 0xffffffff07077807 */ /* 0x000fe20000800000 */
[----:B------:R-:W-:Y:S06]  /*0ab0*/  RET.REL.NODEC R8 `(_Z18rsa_encrypt_kernelPhPyiyy) ;  /* 0xfffffff408507950 */ /* 0x000fec0003c3ffff */
.L_x_17:
        /* <DEDUP_REMOVED lines=12> */
.L_x_19:


//--------------------- .nv.shared.reserved.0     --------------------------
	.section	.nv.shared.reserved.0,"aw",@nobits
	.weak		__nv_reservedSMEM_offset_0_alias
	.size		__nv_reservedSMEM_offset_0_alias, 0, 64
	.other		__nv_reservedSMEM_offset_0_alias,@"STO_CUDA_RESERVED_SHARED STV_DEFAULT"
__nv_reservedSMEM_offset_0_alias:
	.zero		0
	.zero		64


//--------------------- .nv.constant0._Z18rsa_decrypt_kernelPyPhiyy --------------------------
	.section	.nv.constant0._Z18rsa_decrypt_kernelPyPhiyy,"a",@progbits
	.sectionflags	@""
	.align	4
.nv.constant0._Z18rsa_decrypt_kernelPyPhiyy:
	.zero		936


//--------------------- .nv.constant0._Z18rsa_encrypt_kernelPhPyiyy --------------------------
	.section	.nv.constant0._Z18rsa_encrypt_kernelPhPyiyy,"a",@progbits
	.sectionflags	@""
	.align	4
.nv.constant0._Z18rsa_encrypt_kernelPhPyiyy:
	.zero		936


//--------------------- SYMBOLS --------------------------

	.type		.nv.reservedSmem.offset0,@object
	.size		.nv.reservedSmem.offset0,0x4
